//
// Generated by NVIDIA NVVM Compiler
//
// Compiler Build ID: CL-36424714
// Cuda compilation tools, release 13.0, V13.0.88
// Based on NVVM 20.0.0
//

.version 9.0
.target sm_100
.address_size 64

	// .globl	_Z11MatrixAdd_BPiS_S_i

.visible .entry _Z11MatrixAdd_BPiS_S_i(
	.param .u64 .ptr .align 1 _Z11MatrixAdd_BPiS_S_i_param_0,
	.param .u64 .ptr .align 1 _Z11MatrixAdd_BPiS_S_i_param_1,
	.param .u64 .ptr .align 1 _Z11MatrixAdd_BPiS_S_i_param_2,
	.param .u32 _Z11MatrixAdd_BPiS_S_i_param_3
)
{
	.reg .pred 	%p<2>;
	.reg .b32 	%r<15>;
	.reg .b64 	%rd<11>;

	ld.param.u64 	%rd1, [_Z11MatrixAdd_BPiS_S_i_param_0];
	ld.param.u64 	%rd2, [_Z11MatrixAdd_BPiS_S_i_param_1];
	ld.param.u64 	%rd3, [_Z11MatrixAdd_BPiS_S_i_param_2];
	ld.param.u32 	%r3, [_Z11MatrixAdd_BPiS_S_i_param_3];
	mov.u32 	%r4, %ctaid.y;
	mov.u32 	%r5, %ntid.y;
	mov.u32 	%r6, %tid.y;
	mad.lo.s32 	%r1, %r4, %r5, %r6;
	mov.u32 	%r7, %ctaid.x;
	mov.u32 	%r8, %ntid.x;
	mov.u32 	%r9, %tid.x;
	mad.lo.s32 	%r2, %r7, %r8, %r9;
	max.s32 	%r10, %r1, %r2;
	setp.ge.s32 	%p1, %r10, %r3;
	@%p1 bra 	$L__BB0_2;
	cvta.to.global.u64 	%rd4, %rd1;
	cvta.to.global.u64 	%rd5, %rd2;
	cvta.to.global.u64 	%rd6, %rd3;
	mad.lo.s32 	%r11, %r3, %r1, %r2;
	mul.wide.s32 	%rd7, %r11, 4;
	add.s64 	%rd8, %rd4, %rd7;
	ld.global.u32 	%r12, [%rd8];
	add.s64 	%rd9, %rd5, %rd7;
	ld.global.u32 	%r13, [%rd9];
	add.s32 	%r14, %r13, %r12;
	add.s64 	%rd10, %rd6, %rd7;
	st.global.u32 	[%rd10], %r14;
$L__BB0_2:
	ret;

}


// ===== COMPILED SASS (sm_100) =====

	.target	sm_100

	.elftype	@"ET_EXEC"


//--------------------- .note.nv.tkinfo           --------------------------
	.section	.note.nv.tkinfo,"",@"SHT_NOTE"
	.sectionflags	@"SHF_NOTE_NV_TKINFO"
	.tkinfo
        /*0018*/ 	.word	0x00000002
        /*0030*/ 	.string	""
        /*0030*/ 	.string	"ptxas"
        /*0030*/ 	.string	"Cuda compilation tools, release 13.0, V13.0.88"
        /*0030*/ 	.string	"Build cuda_13.0.r13.0/compiler.36424714_0"
        /*0030*/ 	.string	"-arch sm_100 -m 64 "



//--------------------- .note.nv.cuinfo           --------------------------
	.section	.note.nv.cuinfo,"",@"SHT_NOTE"
	.sectionflags	@"SHF_NOTE_NV_CUINFO"
        /*0018*/ 	.short	0x0002
        /*001a*/ 	.short	0x0064
        /*001c*/ 	.short	0x0082
	.zero		2


//--------------------- .nv.info                  --------------------------
	.section	.nv.info,"",@"SHT_CUDA_INFO"
	.align	4


	//----- nvinfo : EIATTR_REGCOUNT
	.align		4
        /*0000*/ 	.byte	0x04, 0x2f
        /*0002*/ 	.short	(.L_1 - .L_0)
	.align		4
.L_0:
        /*0004*/ 	.word	index@(_Z11MatrixAdd_BPiS_S_i)
        /*0008*/ 	.word	0x0000000c


	//----- nvinfo : EIATTR_FRAME_SIZE
	.align		4
.L_1:
        /*000c*/ 	.byte	0x04, 0x11
        /*000e*/ 	.short	(.L_3 - .L_2)
	.align		4
.L_2:
        /*0010*/ 	.word	index@(_Z11MatrixAdd_BPiS_S_i)
        /*0014*/ 	.word	0x00000000


	//----- nvinfo : EIATTR_MIN_STACK_SIZE
	.align		4
.L_3:
        /*0018*/ 	.byte	0x04, 0x12
        /*001a*/ 	.short	(.L_5 - .L_4)
	.align		4
.L_4:
        /*001c*/ 	.word	index@(_Z11MatrixAdd_BPiS_S_i)
        /*0020*/ 	.word	0x00000000
.L_5:


//--------------------- .nv.compat                --------------------------
	.section	.nv.compat,"",@"SHT_CUDA_COMPAT_INFO"
	.align	4
        /*0000*/ 	.byte	0x02, 0x09, 0x00, 0x00, 0x02, 0x02, 0x01, 0x00, 0x02, 0x05, 0x05, 0x00, 0x03, 0x07, 0x01, 0x01
        /*0010*/ 	.byte	0x02, 0x03, 0x00, 0x00, 0x02, 0x06, 0x01, 0x00, 0x04, 0x0b, 0x08, 0x00, 0x09, 0x00, 0x00, 0x00
        /*0020*/ 	.byte	0x00, 0x00, 0x00, 0x00


//--------------------- .nv.info._Z11MatrixAdd_BPiS_S_i --------------------------
	.section	.nv.info._Z11MatrixAdd_BPiS_S_i,"",@"SHT_CUDA_INFO"
	.sectionflags	@""
	.align	4


	//----- nvinfo : EIATTR_CUDA_API_VERSION
	.align		4
        /*0000*/ 	.byte	0x04, 0x37
        /*0002*/ 	.short	(.L_7 - .L_6)
.L_6:
        /*0004*/ 	.word	0x00000082


	//----- nvinfo : EIATTR_KPARAM_INFO
	.align		4
.L_7:
        /*0008*/ 	.byte	0x04, 0x17
        /*000a*/ 	.short	(.L_9 - .L_8)
.L_8:
        /*000c*/ 	.word	0x00000000
        /*0010*/ 	.short	0x0003
        /*0012*/ 	.short	0x0018
        /*0014*/ 	.byte	0x00, 0xf0, 0x11, 0x00


	//----- nvinfo : EIATTR_KPARAM_INFO
	.align		4
.L_9:
        /*0018*/ 	.byte	0x04, 0x17
        /*001a*/ 	.short	(.L_11 - .L_10)
.L_10:
        /*001c*/ 	.word	0x00000000
        /*0020*/ 	.short	0x0002
        /*0022*/ 	.short	0x0010
        /*0024*/ 	.byte	0x00, 0xf5, 0x21, 0x00


	//----- nvinfo : EIATTR_KPARAM_INFO
	.align		4
.L_11:
        /*0028*/ 	.byte	0x04, 0x17
        /*002a*/ 	.short	(.L_13 - .L_12)
.L_12:
        /*002c*/ 	.word	0x00000000
        /*0030*/ 	.short	0x0001
        /*0032*/ 	.short	0x0008
        /*0034*/ 	.byte	0x00, 0xf5, 0x21, 0x00


	//----- nvinfo : EIATTR_KPARAM_INFO
	.align		4
.L_13:
        /*0038*/ 	.byte	0x04, 0x17
        /*003a*/ 	.short	(.L_15 - .L_14)
.L_14:
        /*003c*/ 	.word	0x00000000
        /*0040*/ 	.short	0x0000
        /*0042*/ 	.short	0x0000
        /*0044*/ 	.byte	0x00, 0xf5, 0x21, 0x00


	//----- nvinfo : EIATTR_SPARSE_MMA_MASK
	.align		4
.L_15:
        /*0048*/ 	.byte	0x03, 0x50
        /*004a*/ 	.short	0x0000


	//----- nvinfo : EIATTR_MAXREG_COUNT
	.align		4
        /*004c*/ 	.byte	0x03, 0x1b
        /*004e*/ 	.short	0x00ff


	//----- nvinfo : EIATTR_MERCURY_ISA_VERSION
	.align		4
        /*0050*/ 	.byte	0x03, 0x5f
        /*0052*/ 	.short	0x0101


	//----- nvinfo : EIATTR_VRC_CTA_INIT_COUNT
	.align		4
        /*0054*/ 	.byte	0x02, 0x4a
	.zero		1
	.zero		1


	//----- nvinfo : EIATTR_EXIT_INSTR_OFFSETS
	.align		4
        /*0058*/ 	.byte	0x04, 0x1c
        /*005a*/ 	.short	(.L_17 - .L_16)


	//   ....[0]....
.L_16:
        /*005c*/ 	.word	0x000000c0


	//   ....[1]....
        /*0060*/ 	.word	0x00000190


	//----- nvinfo : EIATTR_CBANK_PARAM_SIZE
	.align		4
.L_17:
        /*0064*/ 	.byte	0x03, 0x19
        /*0066*/ 	.short	0x001c


	//----- nvinfo : EIATTR_PARAM_CBANK
	.align		4
        /*0068*/ 	.byte	0x04, 0x0a
        /*006a*/ 	.short	(.L_19 - .L_18)
	.align		4
.L_18:
        /*006c*/ 	.word	index@(.nv.constant0._Z11MatrixAdd_BPiS_S_i)
        /*0070*/ 	.short	0x0380
        /*0072*/ 	.short	0x001c


	//----- nvinfo : EIATTR_SW_WAR
	.align		4
.L_19:
        /*0074*/ 	.byte	0x04, 0x36
        /*0076*/ 	.short	(.L_21 - .L_20)
.L_20:
        /*0078*/ 	.word	0x00000008
.L_21:


//--------------------- .nv.callgraph             --------------------------
	.section	.nv.callgraph,"",@"SHT_CUDA_CALLGRAPH"
	.align	4
	.sectionentsize	8
	.align		4
        /*0000*/ 	.word	0x00000000
	.align		4
        /*0004*/ 	.word	0xffffffff
	.align		4
        /*0008*/ 	.word	0x00000000
	.align		4
        /*000c*/ 	.word	0xfffffffe
	.align		4
        /*0010*/ 	.word	0x00000000
	.align		4
        /*0014*/ 	.word	0xfffffffd
	.align		4
        /*0018*/ 	.word	0x00000000
	.align		4
        /*001c*/ 	.word	0xfffffffc


//--------------------- .text._Z11MatrixAdd_BPiS_S_i --------------------------
	.section	.text._Z11MatrixAdd_BPiS_S_i,"ax",@progbits
	.align	128
        .global         _Z11MatrixAdd_BPiS_S_i
        .type           _Z11MatrixAdd_BPiS_S_i,@function
        .size           _Z11MatrixAdd_BPiS_S_i,(.L_x_1 - _Z11MatrixAdd_BPiS_S_i)
        .other          _Z11MatrixAdd_BPiS_S_i,@"STO_CUDA_ENTRY STV_DEFAULT"
_Z11MatrixAdd_BPiS_S_i:
.text._Z11MatrixAdd_BPiS_S_i:
[----:B------:R-:W-:Y:S01]  /*0000*/  LDC R1, c[0x0][0x37c] ;  /* 0x0000df00ff017b82 */ /* 0x000fe20000000800 */
[----:B------:R-:W0:Y:S07]  /*0010*/  S2R R3, SR_TID.Y ;  /* 0x0000000000037919 */ /* 0x000e2e0000002200 */
[----:B------:R-:W0:Y:S01]  /*0020*/  LDC R0, c[0x0][0x364] ;  /* 0x0000d900ff007b82 */ /* 0x000e220000000800 */
[----:B------:R-:W1:Y:S01]  /*0030*/  LDCU UR6, c[0x0][0x398] ;  /* 0x00007300ff0677ac */ /* 0x000e620008000800 */
[----:B------:R-:W2:Y:S06]  /*0040*/  S2R R2, SR_TID.X ;  /* 0x0000000000027919 */ /* 0x000eac0000002100 */
[----:B------:R-:W0:Y:S08]  /*0050*/  S2UR UR4, SR_CTAID.Y ;  /* 0x00000000000479c3 */ /* 0x000e300000002600 */
[----:B------:R-:W2:Y:S08]  /*0060*/  S2UR UR5, SR_CTAID.X ;  /* 0x00000000000579c3 */ /* 0x000eb00000002500 */
[----:B------:R-:W2:Y:S01]  /*0070*/  LDC R7, c[0x0][0x360] ;  /* 0x0000d800ff077b82 */ /* 0x000ea20000000800 */
[----:B0-----:R-:W-:-:S02]  /*0080*/  IMAD R0, R0, UR4, R3 ;  /* 0x0000000400007c24 */ /* 0x001fc4000f8e0203 */
[----:B--2---:R-:W-:-:S05]  /*0090*/  IMAD R7, R7, UR5, R2 ;  /* 0x0000000507077c24 */ /* 0x004fca000f8e0202 */
[----:B------:R-:W-:-:S04]  /*00a0*/  VIMNMX R2, PT, PT, R0, R7, !PT ;  /* 0x0000000700027248 */ /* 0x000fc80007fe0100 */
[----:B-1----:R-:W-:-:S13]  /*00b0*/  ISETP.GE.AND P0, PT, R2, UR6, PT ;  /* 0x0000000602007c0c */ /* 0x002fda000bf06270 */
[----:B------:R-:W-:Y:S05]  /*00c0*/  @P0 EXIT ;  /* 0x000000000000094d */ /* 0x000fea0003800000 */
[----:B------:R-:W0:Y:S01]  /*00d0*/  LDC.64 R2, c[0x0][0x380] ;  /* 0x0000e000ff027b82 */ /* 0x000e220000000a00 */
[----:B------:R-:W1:Y:S01]  /*00e0*/  LDCU.64 UR4, c[0x0][0x358] ;  /* 0x00006b00ff0477ac */ /* 0x000e620008000a00 */
[----:B------:R-:W-:-:S06]  /*00f0*/  IMAD R9, R0, UR6, R7 ;  /* 0x0000000600097c24 */ /* 0x000fcc000f8e0207 */
[----:B------:R-:W2:Y:S08]  /*0100*/  LDC.64 R4, c[0x0][0x388] ;  /* 0x0000e200ff047b82 */ /* 0x000eb00000000a00 */
[----:B------:R-:W3:Y:S01]  /*0110*/  LDC.64 R6, c[0x0][0x390] ;  /* 0x0000e400ff067b82 */ /* 0x000ee20000000a00 */
[----:B0-----:R-:W-:-:S06]  /*0120*/  IMAD.WIDE R2, R9, 0x4, R2 ;  /* 0x0000000409027825 */ /* 0x001fcc00078e0202 */
[----:B-1----:R-:W4:Y:S01]  /*0130*/  LDG.E R2, desc[UR4][R2.64] ;  /* 0x0000000402027981 */ /* 0x002f22000c1e1900 */
[----:B--2---:R-:W-:-:S06]  /*0140*/  IMAD.WIDE R4, R9, 0x4, R4 ;  /* 0x0000000409047825 */ /* 0x004fcc00078e0204 */
[----:B------:R-:W4:Y:S01]  /*0150*/  LDG.E R5, desc[UR4][R4.64] ;  /* 0x0000000404057981 */ /* 0x000f22000c1e1900 */
[----:B---3--:R-:W-:Y:S01]  /*0160*/  IMAD.WIDE R6, R9, 0x4, R6 ;  /* 0x0000000409067825 */ /* 0x008fe200078e0206 */
[----:B----4-:R-:W-:-:S05]  /*0170*/  IADD3 R9, PT, PT, R2, R5, RZ ;  /* 0x0000000502097210 */ /* 0x010fca0007ffe0ff */
[----:B------:R-:W-:Y:S01]  /*0180*/  STG.E desc[UR4][R6.64], R9 ;  /* 0x0000000906007986 */ /* 0x000fe2000c101904 */
[----:B------:R-:W-:Y:S05]  /*0190*/  EXIT ;  /* 0x000000000000794d */ /* 0x000fea0003800000 */
.L_x_0:
[----:B------:R-:W-:-:S00]  /*01a0*/  BRA `(.L_x_0) ;  /* 0xfffffffc00fc7947 */ /* 0x000fc0000383ffff */
[----:B------:R-:W-:-:S00]  /*01b0*/  NOP ;  /* 0x0000000000007918 */ /* 0x000fc00000000000 */
        /* <DEDUP_REMOVED lines=12> */
.L_x_1:


//--------------------- .nv.shared.reserved.0     --------------------------
	.section	.nv.shared.reserved.0,"aw",@nobits
	.weak		__nv_reservedSMEM_offset_0_alias
	.size		__nv_reservedSMEM_offset_0_alias, 0, 64
	.other		__nv_reservedSMEM_offset_0_alias,@"STO_CUDA_RESERVED_SHARED STV_DEFAULT"
__nv_reservedSMEM_offset_0_alias:
	.zero		0
	.zero		64


//--------------------- .nv.constant0._Z11MatrixAdd_BPiS_S_i --------------------------
	.section	.nv.constant0._Z11MatrixAdd_BPiS_S_i,"a",@progbits
	.sectionflags	@""
	.align	4
.nv.constant0._Z11MatrixAdd_BPiS_S_i:
	.zero		924


//--------------------- SYMBOLS --------------------------

	.type		.nv.reservedSmem.offset0,@object
	.size		.nv.reservedSmem.offset0,0x4
